//
// Generated by NVIDIA NVVM Compiler
//
// Compiler Build ID: CL-36424714
// Cuda compilation tools, release 13.0, V13.0.88
// Based on NVVM 20.0.0
//

.version 9.0
.target sm_100
.address_size 64

	// .globl	_Z32exch_device_relaxed_non_volatilePiS_i

.visible .entry _Z32exch_device_relaxed_non_volatilePiS_i(
	.param .u64 .ptr .align 1 _Z32exch_device_relaxed_non_volatilePiS_i_param_0,
	.param .u64 .ptr .align 1 _Z32exch_device_relaxed_non_volatilePiS_i_param_1,
	.param .u32 _Z32exch_device_relaxed_non_volatilePiS_i_param_2
)
{
	.reg .b32 	%r<3>;
	.reg .b64 	%rd<4>;

	ld.param.u64 	%rd1, [_Z32exch_device_relaxed_non_volatilePiS_i_param_0];
	ld.param.u64 	%rd2, [_Z32exch_device_relaxed_non_volatilePiS_i_param_1];
	ld.param.u32 	%r2, [_Z32exch_device_relaxed_non_volatilePiS_i_param_2];
	// begin inline asm
	atom.exch.relaxed.gpu.b32 %r1,[%rd1],%r2;
	// end inline asm
	cvta.to.global.u64 	%rd3, %rd2;
	st.global.u32 	[%rd3], %r1;
	ret;

}


// ===== COMPILED SASS (sm_100) =====

	.target	sm_100

	.elftype	@"ET_EXEC"


//--------------------- .note.nv.tkinfo           --------------------------
	.section	.note.nv.tkinfo,"",@"SHT_NOTE"
	.sectionflags	@"SHF_NOTE_NV_TKINFO"
	.tkinfo
        /*0018*/ 	.word	0x00000002
        /*0030*/ 	.string	""
        /*0030*/ 	.string	"ptxas"
        /*0030*/ 	.string	"Cuda compilation tools, release 13.0, V13.0.88"
        /*0030*/ 	.string	"Build cuda_13.0.r13.0/compiler.36424714_0"
        /*0030*/ 	.string	"-arch sm_100 -m 64 "



//--------------------- .note.nv.cuinfo           --------------------------
	.section	.note.nv.cuinfo,"",@"SHT_NOTE"
	.sectionflags	@"SHF_NOTE_NV_CUINFO"
        /*0018*/ 	.short	0x0002
        /*001a*/ 	.short	0x0064
        /*001c*/ 	.short	0x0082
	.zero		2


//--------------------- .nv.info                  --------------------------
	.section	.nv.info,"",@"SHT_CUDA_INFO"
	.align	4


	//----- nvinfo : EIATTR_REGCOUNT
	.align		4
        /*0000*/ 	.byte	0x04, 0x2f
        /*0002*/ 	.short	(.L_1 - .L_0)
	.align		4
.L_0:
        /*0004*/ 	.word	index@(_Z32exch_device_relaxed_non_volatilePiS_i)
        /*0008*/ 	.word	0x0000000a


	//----- nvinfo : EIATTR_FRAME_SIZE
	.align		4
.L_1:
        /*000c*/ 	.byte	0x04, 0x11
        /*000e*/ 	.short	(.L_3 - .L_2)
	.align		4
.L_2:
        /*0010*/ 	.word	index@(_Z32exch_device_relaxed_non_volatilePiS_i)
        /*0014*/ 	.word	0x00000000


	//----- nvinfo : EIATTR_MIN_STACK_SIZE
	.align		4
.L_3:
        /*0018*/ 	.byte	0x04, 0x12
        /*001a*/ 	.short	(.L_5 - .L_4)
	.align		4
.L_4:
        /*001c*/ 	.word	index@(_Z32exch_device_relaxed_non_volatilePiS_i)
        /*0020*/ 	.word	0x00000000
.L_5:


//--------------------- .nv.compat                --------------------------
	.section	.nv.compat,"",@"SHT_CUDA_COMPAT_INFO"
	.align	4
        /*0000*/ 	.byte	0x02, 0x09, 0x00, 0x00, 0x02, 0x02, 0x01, 0x00, 0x02, 0x05, 0x05, 0x00, 0x03, 0x07, 0x01, 0x01
        /*0010*/ 	.byte	0x02, 0x03, 0x00, 0x00, 0x02, 0x06, 0x01, 0x00, 0x04, 0x0b, 0x08, 0x00, 0x09, 0x00, 0x00, 0x00
        /*0020*/ 	.byte	0x00, 0x00, 0x00, 0x00


//--------------------- .nv.info._Z32exch_device_relaxed_non_volatilePiS_i --------------------------
	.section	.nv.info._Z32exch_device_relaxed_non_volatilePiS_i,"",@"SHT_CUDA_INFO"
	.sectionflags	@""
	.align	4


	//----- nvinfo : EIATTR_CUDA_API_VERSION
	.align		4
        /*0000*/ 	.byte	0x04, 0x37
        /*0002*/ 	.short	(.L_7 - .L_6)
.L_6:
        /*0004*/ 	.word	0x00000082


	//----- nvinfo : EIATTR_KPARAM_INFO
	.align		4
.L_7:
        /*0008*/ 	.byte	0x04, 0x17
        /*000a*/ 	.short	(.L_9 - .L_8)
.L_8:
        /*000c*/ 	.word	0x00000000
        /*0010*/ 	.short	0x0002
        /*0012*/ 	.short	0x0010
        /*0014*/ 	.byte	0x00, 0xf0, 0x11, 0x00


	//----- nvinfo : EIATTR_KPARAM_INFO
	.align		4
.L_9:
        /*0018*/ 	.byte	0x04, 0x17
        /*001a*/ 	.short	(.L_11 - .L_10)
.L_10:
        /*001c*/ 	.word	0x00000000
        /*0020*/ 	.short	0x0001
        /*0022*/ 	.short	0x0008
        /*0024*/ 	.byte	0x00, 0xf5, 0x21, 0x00


	//----- nvinfo : EIATTR_KPARAM_INFO
	.align		4
.L_11:
        /*0028*/ 	.byte	0x04, 0x17
        /*002a*/ 	.short	(.L_13 - .L_12)
.L_12:
        /*002c*/ 	.word	0x00000000
        /*0030*/ 	.short	0x0000
        /*0032*/ 	.short	0x0000
        /*0034*/ 	.byte	0x00, 0xf5, 0x21, 0x00


	//----- nvinfo : EIATTR_SPARSE_MMA_MASK
	.align		4
.L_13:
        /*0038*/ 	.byte	0x03, 0x50
        /*003a*/ 	.short	0x0000


	//----- nvinfo : EIATTR_MAXREG_COUNT
	.align		4
        /*003c*/ 	.byte	0x03, 0x1b
        /*003e*/ 	.short	0x00ff


	//----- nvinfo : EIATTR_MERCURY_ISA_VERSION
	.align		4
        /*0040*/ 	.byte	0x03, 0x5f
        /*0042*/ 	.short	0x0101


	//----- nvinfo : EIATTR_VRC_CTA_INIT_COUNT
	.align		4
        /*0044*/ 	.byte	0x02, 0x4a
	.zero		1
	.zero		1


	//----- nvinfo : EIATTR_EXIT_INSTR_OFFSETS
	.align		4
        /*0048*/ 	.byte	0x04, 0x1c
        /*004a*/ 	.short	(.L_15 - .L_14)


	//   ....[0]....
.L_14:
        /*004c*/ 	.word	0x00000070


	//----- nvinfo : EIATTR_CBANK_PARAM_SIZE
	.align		4
.L_15:
        /*0050*/ 	.byte	0x03, 0x19
        /*0052*/ 	.short	0x0014


	//----- nvinfo : EIATTR_PARAM_CBANK
	.align		4
        /*0054*/ 	.byte	0x04, 0x0a
        /*0056*/ 	.short	(.L_17 - .L_16)
	.align		4
.L_16:
        /*0058*/ 	.word	index@(.nv.constant0._Z32exch_device_relaxed_non_volatilePiS_i)
        /*005c*/ 	.short	0x0380
        /*005e*/ 	.short	0x0014


	//----- nvinfo : EIATTR_SW_WAR
	.align		4
.L_17:
        /*0060*/ 	.byte	0x04, 0x36
        /*0062*/ 	.short	(.L_19 - .L_18)
.L_18:
        /*0064*/ 	.word	0x00000008
.L_19:


//--------------------- .nv.callgraph             --------------------------
	.section	.nv.callgraph,"",@"SHT_CUDA_CALLGRAPH"
	.align	4
	.sectionentsize	8
	.align		4
        /*0000*/ 	.word	0x00000000
	.align		4
        /*0004*/ 	.word	0xffffffff
	.align		4
        /*0008*/ 	.word	0x00000000
	.align		4
        /*000c*/ 	.word	0xfffffffe
	.align		4
        /*0010*/ 	.word	0x00000000
	.align		4
        /*0014*/ 	.word	0xfffffffd
	.align		4
        /*0018*/ 	.word	0x00000000
	.align		4
        /*001c*/ 	.word	0xfffffffc


//--------------------- .text._Z32exch_device_relaxed_non_volatilePiS_i --------------------------
	.section	.text._Z32exch_device_relaxed_non_volatilePiS_i,"ax",@progbits
	.align	128
        .global         _Z32exch_device_relaxed_non_volatilePiS_i
        .type           _Z32exch_device_relaxed_non_volatilePiS_i,@function
        .size           _Z32exch_device_relaxed_non_volatilePiS_i,(.L_x_1 - _Z32exch_device_relaxed_non_volatilePiS_i)
        .other          _Z32exch_device_relaxed_non_volatilePiS_i,@"STO_CUDA_ENTRY STV_DEFAULT"
_Z32exch_device_relaxed_non_volatilePiS_i:
.text._Z32exch_device_relaxed_non_volatilePiS_i:
[----:B------:R-:W-:Y:S08]  /*0000*/  LDC R1, c[0x0][0x37c] ;  /* 0x0000df00ff017b82 */ /* 0x000ff00000000800 */
[----:B------:R-:W0:Y:S01]  /*0010*/  LDC R7, c[0x0][0x390] ;  /* 0x0000e400ff077b82 */ /* 0x000e220000000800 */
[----:B------:R-:W0:Y:S07]  /*0020*/  LDCU.64 UR4, c[0x0][0x358] ;  /* 0x00006b00ff0477ac */ /* 0x000e2e0008000a00 */
[----:B------:R-:W0:Y:S02]  /*0030*/  LDC.64 R2, c[0x0][0x380] ;  /* 0x0000e000ff027b82 */ /* 0x000e240000000a00 */
[----:B0-----:R-:W2:Y:S06]  /*0040*/  ATOM.E.EXCH.STRONG.GPU PT, R3, desc[UR4][R2.64], R7 ;  /* 0x800000070203798a */ /* 0x001eac000c1ef104 */
[----:B------:R-:W2:Y:S02]  /*0050*/  LDC.64 R4, c[0x0][0x388] ;  /* 0x0000e200ff047b82 */ /* 0x000ea40000000a00 */
[----:B--2---:R-:W-:Y:S01]  /*0060*/  STG.E desc[UR4][R4.64], R3 ;  /* 0x0000000304007986 */ /* 0x004fe2000c101904 */
[----:B------:R-:W-:Y:S05]  /*0070*/  EXIT ;  /* 0x000000000000794d */ /* 0x000fea0003800000 */
.L_x_0:
[----:B------:R-:W-:-:S00]  /*0080*/  BRA `(.L_x_0) ;  /* 0xfffffffc00fc7947 */ /* 0x000fc0000383ffff */
[----:B------:R-:W-:-:S00]  /*0090*/  NOP ;  /* 0x0000000000007918 */ /* 0x000fc00000000000 */
        /* <DEDUP_REMOVED lines=14> */
.L_x_1:


//--------------------- .nv.shared.reserved.0     --------------------------
	.section	.nv.shared.reserved.0,"aw",@nobits
	.weak		__nv_reservedSMEM_offset_0_alias
	.size		__nv_reservedSMEM_offset_0_alias, 0, 64
	.other		__nv_reservedSMEM_offset_0_alias,@"STO_CUDA_RESERVED_SHARED STV_DEFAULT"
__nv_reservedSMEM_offset_0_alias:
	.zero		0
	.zero		64


//--------------------- .nv.constant0._Z32exch_device_relaxed_non_volatilePiS_i --------------------------
	.section	.nv.constant0._Z32exch_device_relaxed_non_volatilePiS_i,"a",@progbits
	.sectionflags	@""
	.align	4
.nv.constant0._Z32exch_device_relaxed_non_volatilePiS_i:
	.zero		916


//--------------------- SYMBOLS --------------------------

	.type		.nv.reservedSmem.offset0,@object
	.size		.nv.reservedSmem.offset0,0x4
